//
// Generated by NVIDIA NVVM Compiler
//
// Compiler Build ID: CL-36424714
// Cuda compilation tools, release 13.0, V13.0.88
// Based on NVVM 20.0.0
//

.version 9.0
.target sm_100
.address_size 64

	// .globl	_Z20tma_bulk_copy_kernelPvPKvi
// _ZZ20tma_bulk_copy_kernelPvPKviE12tma_mbarrier has been demoted
.extern .shared .align 1024 .b8 smem_buffer[];

.visible .entry _Z20tma_bulk_copy_kernelPvPKvi(
	.param .u64 .ptr .align 1 _Z20tma_bulk_copy_kernelPvPKvi_param_0,
	.param .u64 .ptr .align 1 _Z20tma_bulk_copy_kernelPvPKvi_param_1,
	.param .u32 _Z20tma_bulk_copy_kernelPvPKvi_param_2
)
{
	.reg .pred 	%p<3>;
	.reg .b32 	%r<15>;
	.reg .b64 	%rd<6>;
	// demoted variable
	.shared .align 8 .u64 _ZZ20tma_bulk_copy_kernelPvPKviE12tma_mbarrier;
	ld.param.u64 	%rd1, [_Z20tma_bulk_copy_kernelPvPKvi_param_0];
	ld.param.u64 	%rd2, [_Z20tma_bulk_copy_kernelPvPKvi_param_1];
	ld.param.u32 	%r2, [_Z20tma_bulk_copy_kernelPvPKvi_param_2];
	mov.u32 	%r1, %tid.x;
	setp.ne.s32 	%p1, %r1, 0;
	@%p1 bra 	$L__BB0_2;
	mov.u32 	%r4, _ZZ20tma_bulk_copy_kernelPvPKviE12tma_mbarrier;
	mov.b32 	%r3, 1;
	// begin inline asm
	mbarrier.init.shared::cta.b64 [%r4], %r3;
	// end inline asm
	// begin inline asm
	fence.proxy.async.shared::cta; 

	// end inline asm
	// begin inline asm
	fence.mbarrier_init.release.cluster; 

	// end inline asm
$L__BB0_2:
	setp.ne.s32 	%p2, %r1, 0;
	bar.sync 	0;
	@%p2 bra 	$L__BB0_4;
	shl.b32 	%r14, %r2, 2;
	mov.u32 	%r5, smem_buffer;
	mov.u32 	%r7, _ZZ20tma_bulk_copy_kernelPvPKviE12tma_mbarrier;
	mov.b64 	%rd4, 1364590687093260288;
	// begin inline asm
	cp.async.bulk.shared::cluster.global.mbarrier::complete_tx::bytes.L2::cache_hint [%r5], [%rd2], %r14, [%r7], %rd4;

	// end inline asm
	// begin inline asm
	mbarrier.arrive.expect_tx.shared::cta.b64 _, [%r7], %r14; 
	
	// end inline asm
	mov.b32 	%r11, 0;
	mov.b32 	%r12, 10000000;
	// begin inline asm
	{
	.reg .pred       P1; 
	LAB_WAIT: 
	mbarrier.try_wait.parity.shared::cta.b64 P1, [%r7], %r11, %r12; 
	@P1 bra DONE; 
	bra     LAB_WAIT; 
	DONE: 
	}
	// end inline asm
	// begin inline asm
	cp.async.bulk.global.shared::cta.bulk_group [%rd1], [%r5], %r14;

	// end inline asm
	// begin inline asm
	cp.async.bulk.commit_group;
	// end inline asm
	// begin inline asm
	cp.async.bulk.wait_group.read 0;
	// end inline asm
$L__BB0_4:
	bar.sync 	0;
	ret;

}


// ===== COMPILED SASS (sm_100) =====

	.target	sm_100

	.elftype	@"ET_EXEC"


//--------------------- .note.nv.tkinfo           --------------------------
	.section	.note.nv.tkinfo,"",@"SHT_NOTE"
	.sectionflags	@"SHF_NOTE_NV_TKINFO"
	.tkinfo
        /*0018*/ 	.word	0x00000002
        /*0030*/ 	.string	""
        /*0030*/ 	.string	"ptxas"
        /*0030*/ 	.string	"Cuda compilation tools, release 13.0, V13.0.88"
        /*0030*/ 	.string	"Build cuda_13.0.r13.0/compiler.36424714_0"
        /*0030*/ 	.string	"-arch sm_100 -m 64 "



//--------------------- .note.nv.cuinfo           --------------------------
	.section	.note.nv.cuinfo,"",@"SHT_NOTE"
	.sectionflags	@"SHF_NOTE_NV_CUINFO"
        /*0018*/ 	.short	0x0002
        /*001a*/ 	.short	0x0064
        /*001c*/ 	.short	0x0082
	.zero		2


//--------------------- .nv.info                  --------------------------
	.section	.nv.info,"",@"SHT_CUDA_INFO"
	.align	4


	//----- nvinfo : EIATTR_REGCOUNT
	.align		4
        /*0000*/ 	.byte	0x04, 0x2f
        /*0002*/ 	.short	(.L_1 - .L_0)
	.align		4
.L_0:
        /*0004*/ 	.word	index@(_Z20tma_bulk_copy_kernelPvPKvi)
        /*0008*/ 	.word	0x00000008


	//----- nvinfo : EIATTR_FRAME_SIZE
	.align		4
.L_1:
        /*000c*/ 	.byte	0x04, 0x11
        /*000e*/ 	.short	(.L_3 - .L_2)
	.align		4
.L_2:
        /*0010*/ 	.word	index@(_Z20tma_bulk_copy_kernelPvPKvi)
        /*0014*/ 	.word	0x00000000


	//----- nvinfo : EIATTR_MIN_STACK_SIZE
	.align		4
.L_3:
        /*0018*/ 	.byte	0x04, 0x12
        /*001a*/ 	.short	(.L_5 - .L_4)
	.align		4
.L_4:
        /*001c*/ 	.word	index@(_Z20tma_bulk_copy_kernelPvPKvi)
        /*0020*/ 	.word	0x00000000
.L_5:


//--------------------- .nv.compat                --------------------------
	.section	.nv.compat,"",@"SHT_CUDA_COMPAT_INFO"
	.align	4
        /*0000*/ 	.byte	0x02, 0x09, 0x00, 0x00, 0x02, 0x02, 0x02, 0x00, 0x02, 0x05, 0x05, 0x00, 0x03, 0x07, 0x01, 0x01
        /*0010*/ 	.byte	0x02, 0x03, 0x00, 0x00, 0x02, 0x06, 0x01, 0x00, 0x04, 0x0b, 0x08, 0x00, 0x09, 0x00, 0x00, 0x00
        /*0020*/ 	.byte	0x00, 0x00, 0x00, 0x00


//--------------------- .nv.info._Z20tma_bulk_copy_kernelPvPKvi --------------------------
	.section	.nv.info._Z20tma_bulk_copy_kernelPvPKvi,"",@"SHT_CUDA_INFO"
	.sectionflags	@""
	.align	4


	//----- nvinfo : EIATTR_CUDA_API_VERSION
	.align		4
        /*0000*/ 	.byte	0x04, 0x37
        /*0002*/ 	.short	(.L_7 - .L_6)
.L_6:
        /*0004*/ 	.word	0x00000082


	//----- nvinfo : EIATTR_KPARAM_INFO
	.align		4
.L_7:
        /*0008*/ 	.byte	0x04, 0x17
        /*000a*/ 	.short	(.L_9 - .L_8)
.L_8:
        /*000c*/ 	.word	0x00000000
        /*0010*/ 	.short	0x0002
        /*0012*/ 	.short	0x0010
        /*0014*/ 	.byte	0x00, 0xf0, 0x11, 0x00


	//----- nvinfo : EIATTR_KPARAM_INFO
	.align		4
.L_9:
        /*0018*/ 	.byte	0x04, 0x17
        /*001a*/ 	.short	(.L_11 - .L_10)
.L_10:
        /*001c*/ 	.word	0x00000000
        /*0020*/ 	.short	0x0001
        /*0022*/ 	.short	0x0008
        /*0024*/ 	.byte	0x00, 0xf5, 0x21, 0x00


	//----- nvinfo : EIATTR_KPARAM_INFO
	.align		4
.L_11:
        /*0028*/ 	.byte	0x04, 0x17
        /*002a*/ 	.short	(.L_13 - .L_12)
.L_12:
        /*002c*/ 	.word	0x00000000
        /*0030*/ 	.short	0x0000
        /*0032*/ 	.short	0x0000
        /*0034*/ 	.byte	0x00, 0xf5, 0x21, 0x00


	//----- nvinfo : EIATTR_SPARSE_MMA_MASK
	.align		4
.L_13:
        /*0038*/ 	.byte	0x03, 0x50
        /*003a*/ 	.short	0x0000


	//----- nvinfo : EIATTR_MAXREG_COUNT
	.align		4
        /*003c*/ 	.byte	0x03, 0x1b
        /*003e*/ 	.short	0x00ff


	//----- nvinfo : EIATTR_NUM_BARRIERS
	.align		4
        /*0040*/ 	.byte	0x02, 0x4c
        /*0042*/ 	.byte	0x01
	.zero		1


	//----- nvinfo : EIATTR_MERCURY_ISA_VERSION
	.align		4
        /*0044*/ 	.byte	0x03, 0x5f
        /*0046*/ 	.short	0x0101


	//----- nvinfo : EIATTR_VRC_CTA_INIT_COUNT
	.align		4
        /*0048*/ 	.byte	0x02, 0x4a
	.zero		1
	.zero		1


	//----- nvinfo : EIATTR_MBARRIER_INSTR_OFFSETS
	.align		4
        /*004c*/ 	.byte	0x04, 0x39
        /*004e*/ 	.short	(.L_15 - .L_14)


	//   ....[0]....
.L_14:
        /*0050*/ 	.word	0x000000d0
        /*0054*/ 	.word	0x000000ff
        /*0058*/ 	.word	0x00000000
        /*005c*/ 	.short	0x0100
        /*005e*/ 	.byte	0x06
	.zero		1


	//   ....[1]....
        /*0060*/ 	.word	0x000002b0
        /*0064*/ 	.word	0x00000005
        /*0068*/ 	.word	0x00000000
        /*006c*/ 	.short	0x010a
        /*006e*/ 	.byte	0xff
	.zero		1


	//----- nvinfo : EIATTR_NUM_MBARRIERS
	.align		4
.L_15:
        /*0070*/ 	.byte	0x03, 0x38
        /*0072*/ 	.short	0x0001


	//----- nvinfo : EIATTR_EXIT_INSTR_OFFSETS
	.align		4
        /*0074*/ 	.byte	0x04, 0x1c
        /*0076*/ 	.short	(.L_17 - .L_16)


	//   ....[0]....
.L_16:
        /*0078*/ 	.word	0x00000390


	//----- nvinfo : EIATTR_CRS_STACK_SIZE
	.align		4
.L_17:
        /*007c*/ 	.byte	0x04, 0x1e
        /*007e*/ 	.short	(.L_19 - .L_18)
.L_18:
        /*0080*/ 	.word	0x00000000


	//----- nvinfo : EIATTR_CBANK_PARAM_SIZE
	.align		4
.L_19:
        /*0084*/ 	.byte	0x03, 0x19
        /*0086*/ 	.short	0x0014


	//----- nvinfo : EIATTR_PARAM_CBANK
	.align		4
        /*0088*/ 	.byte	0x04, 0x0a
        /*008a*/ 	.short	(.L_21 - .L_20)
	.align		4
.L_20:
        /*008c*/ 	.word	index@(.nv.constant0._Z20tma_bulk_copy_kernelPvPKvi)
        /*0090*/ 	.short	0x0380
        /*0092*/ 	.short	0x0014


	//----- nvinfo : EIATTR_SW_WAR
	.align		4
.L_21:
        /*0094*/ 	.byte	0x04, 0x36
        /*0096*/ 	.short	(.L_23 - .L_22)
.L_22:
        /*0098*/ 	.word	0x00000008
.L_23:


//--------------------- .nv.callgraph             --------------------------
	.section	.nv.callgraph,"",@"SHT_CUDA_CALLGRAPH"
	.align	4
	.sectionentsize	8
	.align		4
        /*0000*/ 	.word	0x00000000
	.align		4
        /*0004*/ 	.word	0xffffffff
	.align		4
        /*0008*/ 	.word	0x00000000
	.align		4
        /*000c*/ 	.word	0xfffffffe
	.align		4
        /*0010*/ 	.word	0x00000000
	.align		4
        /*0014*/ 	.word	0xfffffffd
	.align		4
        /*0018*/ 	.word	0x00000000
	.align		4
        /*001c*/ 	.word	0xfffffffc


//--------------------- .text._Z20tma_bulk_copy_kernelPvPKvi --------------------------
	.section	.text._Z20tma_bulk_copy_kernelPvPKvi,"ax",@progbits
	.align	128
        .global         _Z20tma_bulk_copy_kernelPvPKvi
        .type           _Z20tma_bulk_copy_kernelPvPKvi,@function
        .size           _Z20tma_bulk_copy_kernelPvPKvi,(.L_x_6 - _Z20tma_bulk_copy_kernelPvPKvi)
        .other          _Z20tma_bulk_copy_kernelPvPKvi,@"STO_CUDA_ENTRY STV_DEFAULT"
_Z20tma_bulk_copy_kernelPvPKvi:
.text._Z20tma_bulk_copy_kernelPvPKvi:
[----:B------:R-:W-:Y:S01]  /*0000*/  LDC R1, c[0x0][0x37c] ;  /* 0x0000df00ff017b82 */ /* 0x000fe20000000800 */
[----:B------:R-:W1:Y:S01]  /*0010*/  S2R R0, SR_TID.X ;  /* 0x0000000000007919 */ /* 0x000e620000002100 */
[----:B------:R-:W-:Y:S01]  /*0020*/  BSSY.RECONVERGENT B0, `(.L_x_0) ;  /* 0x000000f000007945 */ /* 0x000fe20003800200 */
[----:B-1----:R-:W-:-:S13]  /*0030*/  ISETP.NE.AND P0, PT, R0, RZ, PT ;  /* 0x000000ff0000720c */ /* 0x002fda0003f05270 */
[----:B------:R-:W-:Y:S05]  /*0040*/  @P0 BRA `(.L_x_1) ;  /* 0x0000000000300947 */ /* 0x000fea0003800000 */
[----:B------:R-:W1:Y:S01]  /*0050*/  S2UR UR6, SR_CgaCtaId ;  /* 0x00000000000679c3 */ /* 0x000e620000008800 */
[----:B------:R-:W-:Y:S01]  /*0060*/  UMOV UR4, 0x400 ;  /* 0x0000040000047882 */ /* 0x000fe20000000000 */
[----:B------:R-:W-:Y:S01]  /*0070*/  UMOV UR5, 0x1 ;  /* 0x0000000100057882 */ /* 0x000fe20000000000 */
[----:B-1----:R-:W-:Y:S02]  /*0080*/  ULEA UR6, UR6, UR4, 0x18 ;  /* 0x0000000406067291 */ /* 0x002fe4000f8ec0ff */
[----:B------:R-:W-:-:S04]  /*0090*/  UIADD3 UR4, UPT, UPT, -UR5, 0x100000, URZ ;  /* 0x0010000005047890 */ /* 0x000fc8000fffe1ff */
[----:B------:R-:W-:Y:S02]  /*00a0*/  USHF.L.U32 UR5, UR4, 0xb, URZ ;  /* 0x0000000b04057899 */ /* 0x000fe400080006ff */
[----:B------:R-:W-:Y:S01]  /*00b0*/  USHF.L.U32 UR4, UR4, 0x1, URZ ;  /* 0x0000000104047899 */ /* 0x000fe200080006ff */
[----:B------:R-:W1:Y:S11]  /*00c0*/  FENCE.VIEW.ASYNC.S ;  /* 0x00000000000073c6 */ /* 0x000e760000000000 */
[----:B-1----:R1:W2:Y:S02]  /*00d0*/  SYNCS.EXCH.64 URZ, [UR6], UR4 ;  /* 0x0000000406ff75b2 */ /* 0x0022a40008000100 */
[----:B--2---:R2:W-:Y:S06]  /*00e0*/  MEMBAR.ALL.CTA ;  /* 0x0000000000007992 */ /* 0x0045ec0000008000 */
[----:B--2---:R-:W2:Y:S01]  /*00f0*/  FENCE.VIEW.ASYNC.S ;  /* 0x00000000000073c6 */ /* 0x004ea20000000000 */
[----:B------:R-:W-:Y:S01]  /*0100*/  NOP ;  /* 0x0000000000007918 */ /* 0x000fe20000000000 */
.L_x_1:
[----:B-1----:R-:W-:Y:S05]  /*0110*/  BSYNC.RECONVERGENT B0 ;  /* 0x0000000000007941 */ /* 0x002fea0003800200 */
.L_x_0:
[----:B--2---:R-:W-:Y:S06]  /*0120*/  BAR.SYNC.DEFER_BLOCKING 0x0 ;  /* 0x0000000000007b1d */ /* 0x004fec0000010000 */
[----:B------:R-:W-:Y:S05]  /*0130*/  @P0 BRA `(.L_x_2) ;  /* 0x00000000008c0947 */ /* 0x000fea0003800000 */
[----:B------:R-:W1:Y:S01]  /*0140*/  S2R R4, SR_CgaCtaId ;  /* 0x0000000000047919 */ /* 0x000e620000008800 */
[----:B------:R-:W2:Y:S01]  /*0150*/  LDC R0, c[0x0][0x390] ;  /* 0x0000e400ff007b82 */ /* 0x000ea20000000800 */
[----:B------:R-:W-:Y:S01]  /*0160*/  MOV R3, 0x400 ;  /* 0x0000040000037802 */ /* 0x000fe20000000f00 */
[----:B------:R-:W3:Y:S01]  /*0170*/  LDCU.64 UR6, c[0x0][0x388] ;  /* 0x00007100ff0677ac */ /* 0x000ee20008000a00 */
[----:B------:R-:W-:-:S03]  /*0180*/  PLOP3.LUT P0, PT, PT, PT, PT, 0x80, 0x8 ;  /* 0x000000000008781c */ /* 0x000fc60003f0f070 */
[----:B------:R-:W-:Y:S01]  /*0190*/  VIADD R2, R3, 0x400 ;  /* 0x0000040003027836 */ /* 0x000fe20000000000 */
[----:B------:R-:W-:Y:S01]  /*01a0*/  UMOV UR10, 0x0 ;  /* 0x00000000000a7882 */ /* 0x000fe20000000000 */
[----:B------:R-:W-:Y:S01]  /*01b0*/  UMOV UR11, 0x12f00000 ;  /* 0x12f00000000b7882 */ /* 0x000fe20000000000 */
[----:B--2---:R-:W-:-:S05]  /*01c0*/  IMAD.SHL.U32 R0, R0, 0x4, RZ ;  /* 0x0000000400007824 */ /* 0x004fca00078e00ff */
[----:B------:R-:W-:Y:S02]  /*01d0*/  R2UR UR4, R0 ;  /* 0x00000000000472ca */ /* 0x000fe400000e0000 */
[C---:B-1----:R-:W-:Y:S02]  /*01e0*/  LEA R5, R4.reuse, R3, 0x18 ;  /* 0x0000000304057211 */ /* 0x042fe400078ec0ff */
[----:B------:R-:W-:Y:S02]  /*01f0*/  LEA R2, R4, R2, 0x18 ;  /* 0x0000000204027211 */ /* 0x000fe400078ec0ff */
[----:B------:R-:W-:Y:S02]  /*0200*/  R2UR UR9, R5 ;  /* 0x00000000050972ca */ /* 0x000fe400000e0000 */
[----:B------:R-:W-:-:S05]  /*0210*/  R2UR UR8, R2 ;  /* 0x00000000020872ca */ /* 0x000fca00000e0000 */
[----:B------:R-:W-:-:S04]  /*0220*/  USHF.R.U32.HI UR4, URZ, 0x4, UR4 ;  /* 0x00000004ff047899 */ /* 0x000fc80008011604 */
[----:B---3--:R-:W-:-:S12]  /*0230*/  UPRMT UR4, UR4, 0x5410, URZ ;  /* 0x0000541004047896 */ /* 0x008fd800080000ff */
.L_x_3:
[----:B------:R-:W-:Y:S01]  /*0240*/  @P0 ELECT P1, URZ, PT ;  /* 0x0000000000ff082f */ /* 0x000fe20003820000 */
[----:B------:R1:W-:-:S12]  /*0250*/  UBLKCP.S.G [UR8], [UR6], UR4, desc[UR10] ;  /* 0x00000a08060073ba */ /* 0x0003d80008001204 */
[----:B------:R-:W-:Y:S02]  /*0260*/  @P1 PLOP3.LUT P0, PT, P1, PT, PT, 0x8, 0x80 ;  /* 0x000000000080181c */ /* 0x000fe40000f0e170 */
[----:B------:R-:W-:-:S11]  /*0270*/  PLOP3.LUT P1, PT, PT, PT, PT, 0x8, 0x80 ;  /* 0x000000000080781c */ /* 0x000fd60003f2e170 */
[----:B-1----:R-:W-:Y:S05]  /*0280*/  @P0 BRA.U.ANY `(.L_x_3) ;  /* 0xfffffffd00ec0947 */ /* 0x002fea000393ffff */
[----:B------:R1:W-:Y:S01]  /*0290*/  SYNCS.ARRIVE.TRANS64 RZ, [R5+URZ], R0 ;  /* 0x0000000005ff79a7 */ /* 0x0003e200080000ff */
[----:B------:R-:W-:-:S07]  /*02a0*/  SHF.L.U32 R3, RZ, 0x1f, RZ ;  /* 0x0000001fff037819 */ /* 0x000fce00000006ff */
.L_x_4:
[----:B--2---:R2:W3:Y:S02]  /*02b0*/  SYNCS.PHASECHK.TRANS64.TRYWAIT P0, [R5+URZ], R3 ;  /* 0x00000003050075a7 */ /* 0x0044e400080011ff */
[----:B---3--:R-:W-:Y:S05]  /*02c0*/  @!P0 NANOSLEEP.SYNCS 0x989680 ;  /* 0x009896800000895d */ /* 0x008fea0003900000 */
[----:B------:R-:W3:Y:S02]  /*02d0*/  @!P0 SYNCS.PHASECHK.TRANS64 P0, [R5+URZ], R3 ;  /* 0x00000003050085a7 */ /* 0x000ee400080010ff */
[----:B---3--:R-:W-:Y:S05]  /*02e0*/  @!P0 BRA `(.L_x_4) ;  /* 0xfffffffc00f08947 */ /* 0x008fea000383ffff */
[----:B------:R-:W-:Y:S01]  /*02f0*/  R2UR UR4, R0 ;  /* 0x00000000000472ca */ /* 0x000fe200000e0000 */
[----:B------:R-:W3:Y:S01]  /*0300*/  LDCU.64 UR6, c[0x0][0x380] ;  /* 0x00007000ff0677ac */ /* 0x000ee20008000a00 */
[----:B------:R-:W-:-:S11]  /*0310*/  R2UR UR5, R2 ;  /* 0x00000000020572ca */ /* 0x000fd600000e0000 */
[----:B------:R-:W-:-:S04]  /*0320*/  USHF.R.U32.HI UR4, URZ, 0x4, UR4 ;  /* 0x00000004ff047899 */ /* 0x000fc80008011604 */
[----:B------:R-:W-:-:S09]  /*0330*/  UPRMT UR4, UR4, 0x5410, URZ ;  /* 0x0000541004047896 */ /* 0x000fd200080000ff */
[----:B---3--:R3:W-:Y:S01]  /*0340*/  UBLKCP.G.S [UR6], [UR5], UR4 ;  /* 0x00000006050073ba */ /* 0x0087e20008000404 */
[----:B------:R0:W-:Y:S01]  /*0350*/  UTMACMDFLUSH ;  /* 0x00000000000079b7 */ /* 0x0001e20000000000 */
[----:B---3--:R-:W-:-:S04]  /*0360*/  DEPBAR.LE SB0, 0x0 ;  /* 0x000080000000791a */ /* 0x008fc80000000000 */
.L_x_2:
[----:B------:R-:W-:Y:S05]  /*0370*/  WARPSYNC.ALL ;  /* 0x0000000000007948 */ /* 0x000fea0003800000 */
[----:B------:R-:W-:Y:S06]  /*0380*/  BAR.SYNC.DEFER_BLOCKING 0x0 ;  /* 0x0000000000007b1d */ /* 0x000fec0000010000 */
[----:B------:R-:W-:Y:S05]  /*0390*/  EXIT ;  /* 0x000000000000794d */ /* 0x000fea0003800000 */
.L_x_5:
[----:B------:R-:W-:-:S00]  /*03a0*/  BRA `(.L_x_5) ;  /* 0xfffffffc00fc7947 */ /* 0x000fc0000383ffff */
[----:B------:R-:W-:-:S00]  /*03b0*/  NOP ;  /* 0x0000000000007918 */ /* 0x000fc00000000000 */
        /* <DEDUP_REMOVED lines=12> */
.L_x_6:


//--------------------- .nv.shared._Z20tma_bulk_copy_kernelPvPKvi --------------------------
	.section	.nv.shared._Z20tma_bulk_copy_kernelPvPKvi,"aw",@nobits
	.sectionflags	@""
	.align	1024
.nv.shared._Z20tma_bulk_copy_kernelPvPKvi:
	.zero		2048


//--------------------- .nv.shared.reserved.0     --------------------------
	.section	.nv.shared.reserved.0,"aw",@nobits
	.weak		__nv_reservedSMEM_offset_0_alias
	.size		__nv_reservedSMEM_offset_0_alias, 0, 64
	.other		__nv_reservedSMEM_offset_0_alias,@"STO_CUDA_RESERVED_SHARED STV_DEFAULT"
__nv_reservedSMEM_offset_0_alias:
	.zero		0
	.zero		64


//--------------------- .nv.constant0._Z20tma_bulk_copy_kernelPvPKvi --------------------------
	.section	.nv.constant0._Z20tma_bulk_copy_kernelPvPKvi,"a",@progbits
	.sectionflags	@""
	.align	4
.nv.constant0._Z20tma_bulk_copy_kernelPvPKvi:
	.zero		916


//--------------------- SYMBOLS --------------------------

	.type		.nv.reservedSmem.offset0,@object
	.size		.nv.reservedSmem.offset0,0x4
	.type		.nv.reservedSmem.cap,@object
	.size		.nv.reservedSmem.cap,0x4
